//
// Generated by NVIDIA NVVM Compiler
//
// Compiler Build ID: CL-36424714
// Cuda compilation tools, release 13.0, V13.0.88
// Based on NVVM 20.0.0
//

.version 9.0
.target sm_100
.address_size 64

	// .globl	_Z15MatrixMulKernelPfS_S_i
// _ZZ15MatrixMulKernelPfS_S_iE8d_M_tile has been demoted
// _ZZ15MatrixMulKernelPfS_S_iE8d_N_tile has been demoted

.visible .entry _Z15MatrixMulKernelPfS_S_i(
	.param .u64 .ptr .align 1 _Z15MatrixMulKernelPfS_S_i_param_0,
	.param .u64 .ptr .align 1 _Z15MatrixMulKernelPfS_S_i_param_1,
	.param .u64 .ptr .align 1 _Z15MatrixMulKernelPfS_S_i_param_2,
	.param .u32 _Z15MatrixMulKernelPfS_S_i_param_3
)
{
	.reg .pred 	%p<3>;
	.reg .b32 	%r<35>;
	.reg .b32 	%f<102>;
	.reg .b64 	%rd<13>;
	// demoted variable
	.shared .align 4 .b8 _ZZ15MatrixMulKernelPfS_S_iE8d_M_tile[4096];
	// demoted variable
	.shared .align 4 .b8 _ZZ15MatrixMulKernelPfS_S_iE8d_N_tile[4096];
	ld.param.u64 	%rd3, [_Z15MatrixMulKernelPfS_S_i_param_0];
	ld.param.u64 	%rd4, [_Z15MatrixMulKernelPfS_S_i_param_1];
	ld.param.u64 	%rd5, [_Z15MatrixMulKernelPfS_S_i_param_2];
	ld.param.u32 	%r20, [_Z15MatrixMulKernelPfS_S_i_param_3];
	mov.u32 	%r21, %ctaid.y;
	mov.u32 	%r22, %ntid.y;
	mov.u32 	%r1, %tid.y;
	mad.lo.s32 	%r2, %r21, %r22, %r1;
	mov.u32 	%r23, %ctaid.x;
	mov.u32 	%r24, %ntid.x;
	mul.lo.s32 	%r3, %r23, %r24;
	mov.u32 	%r4, %tid.x;
	add.s32 	%r5, %r3, %r4;
	max.s32 	%r25, %r2, %r5;
	setp.ge.s32 	%p1, %r25, %r20;
	@%p1 bra 	$L__BB0_4;
	mov.u32 	%r26, %nctaid.x;
	mad.lo.s32 	%r6, %r20, %r2, %r4;
	shl.b32 	%r27, %r1, 7;
	mov.u32 	%r28, _ZZ15MatrixMulKernelPfS_S_iE8d_M_tile;
	add.s32 	%r7, %r28, %r27;
	shl.b32 	%r29, %r4, 2;
	add.s32 	%r8, %r7, %r29;
	mov.u32 	%r30, _ZZ15MatrixMulKernelPfS_S_iE8d_N_tile;
	add.s32 	%r10, %r30, %r29;
	add.s32 	%r9, %r10, %r27;
	neg.s32 	%r34, %r26;
	mad.lo.s32 	%r32, %r1, %r20, %r5;
	shl.b32 	%r13, %r20, 5;
	cvta.to.global.u64 	%rd1, %rd3;
	cvta.to.global.u64 	%rd2, %rd4;
	mov.f32 	%f101, 0f00000000;
	mov.u32 	%r33, %r6;
$L__BB0_2:
	mul.wide.s32 	%rd6, %r33, 4;
	add.s64 	%rd7, %rd1, %rd6;
	ld.global.f32 	%f4, [%rd7];
	st.shared.f32 	[%r8], %f4;
	mul.wide.s32 	%rd8, %r32, 4;
	add.s64 	%rd9, %rd2, %rd8;
	ld.global.f32 	%f5, [%rd9];
	st.shared.f32 	[%r9], %f5;
	bar.sync 	0;
	ld.shared.f32 	%f6, [%r7];
	ld.shared.f32 	%f7, [%r10];
	fma.rn.f32 	%f8, %f6, %f7, %f101;
	ld.shared.f32 	%f9, [%r7+4];
	ld.shared.f32 	%f10, [%r10+128];
	fma.rn.f32 	%f11, %f9, %f10, %f8;
	ld.shared.f32 	%f12, [%r7+8];
	ld.shared.f32 	%f13, [%r10+256];
	fma.rn.f32 	%f14, %f12, %f13, %f11;
	ld.shared.f32 	%f15, [%r7+12];
	ld.shared.f32 	%f16, [%r10+384];
	fma.rn.f32 	%f17, %f15, %f16, %f14;
	ld.shared.f32 	%f18, [%r7+16];
	ld.shared.f32 	%f19, [%r10+512];
	fma.rn.f32 	%f20, %f18, %f19, %f17;
	ld.shared.f32 	%f21, [%r7+20];
	ld.shared.f32 	%f22, [%r10+640];
	fma.rn.f32 	%f23, %f21, %f22, %f20;
	ld.shared.f32 	%f24, [%r7+24];
	ld.shared.f32 	%f25, [%r10+768];
	fma.rn.f32 	%f26, %f24, %f25, %f23;
	ld.shared.f32 	%f27, [%r7+28];
	ld.shared.f32 	%f28, [%r10+896];
	fma.rn.f32 	%f29, %f27, %f28, %f26;
	ld.shared.f32 	%f30, [%r7+32];
	ld.shared.f32 	%f31, [%r10+1024];
	fma.rn.f32 	%f32, %f30, %f31, %f29;
	ld.shared.f32 	%f33, [%r7+36];
	ld.shared.f32 	%f34, [%r10+1152];
	fma.rn.f32 	%f35, %f33, %f34, %f32;
	ld.shared.f32 	%f36, [%r7+40];
	ld.shared.f32 	%f37, [%r10+1280];
	fma.rn.f32 	%f38, %f36, %f37, %f35;
	ld.shared.f32 	%f39, [%r7+44];
	ld.shared.f32 	%f40, [%r10+1408];
	fma.rn.f32 	%f41, %f39, %f40, %f38;
	ld.shared.f32 	%f42, [%r7+48];
	ld.shared.f32 	%f43, [%r10+1536];
	fma.rn.f32 	%f44, %f42, %f43, %f41;
	ld.shared.f32 	%f45, [%r7+52];
	ld.shared.f32 	%f46, [%r10+1664];
	fma.rn.f32 	%f47, %f45, %f46, %f44;
	ld.shared.f32 	%f48, [%r7+56];
	ld.shared.f32 	%f49, [%r10+1792];
	fma.rn.f32 	%f50, %f48, %f49, %f47;
	ld.shared.f32 	%f51, [%r7+60];
	ld.shared.f32 	%f52, [%r10+1920];
	fma.rn.f32 	%f53, %f51, %f52, %f50;
	ld.shared.f32 	%f54, [%r7+64];
	ld.shared.f32 	%f55, [%r10+2048];
	fma.rn.f32 	%f56, %f54, %f55, %f53;
	ld.shared.f32 	%f57, [%r7+68];
	ld.shared.f32 	%f58, [%r10+2176];
	fma.rn.f32 	%f59, %f57, %f58, %f56;
	ld.shared.f32 	%f60, [%r7+72];
	ld.shared.f32 	%f61, [%r10+2304];
	fma.rn.f32 	%f62, %f60, %f61, %f59;
	ld.shared.f32 	%f63, [%r7+76];
	ld.shared.f32 	%f64, [%r10+2432];
	fma.rn.f32 	%f65, %f63, %f64, %f62;
	ld.shared.f32 	%f66, [%r7+80];
	ld.shared.f32 	%f67, [%r10+2560];
	fma.rn.f32 	%f68, %f66, %f67, %f65;
	ld.shared.f32 	%f69, [%r7+84];
	ld.shared.f32 	%f70, [%r10+2688];
	fma.rn.f32 	%f71, %f69, %f70, %f68;
	ld.shared.f32 	%f72, [%r7+88];
	ld.shared.f32 	%f73, [%r10+2816];
	fma.rn.f32 	%f74, %f72, %f73, %f71;
	ld.shared.f32 	%f75, [%r7+92];
	ld.shared.f32 	%f76, [%r10+2944];
	fma.rn.f32 	%f77, %f75, %f76, %f74;
	ld.shared.f32 	%f78, [%r7+96];
	ld.shared.f32 	%f79, [%r10+3072];
	fma.rn.f32 	%f80, %f78, %f79, %f77;
	ld.shared.f32 	%f81, [%r7+100];
	ld.shared.f32 	%f82, [%r10+3200];
	fma.rn.f32 	%f83, %f81, %f82, %f80;
	ld.shared.f32 	%f84, [%r7+104];
	ld.shared.f32 	%f85, [%r10+3328];
	fma.rn.f32 	%f86, %f84, %f85, %f83;
	ld.shared.f32 	%f87, [%r7+108];
	ld.shared.f32 	%f88, [%r10+3456];
	fma.rn.f32 	%f89, %f87, %f88, %f86;
	ld.shared.f32 	%f90, [%r7+112];
	ld.shared.f32 	%f91, [%r10+3584];
	fma.rn.f32 	%f92, %f90, %f91, %f89;
	ld.shared.f32 	%f93, [%r7+116];
	ld.shared.f32 	%f94, [%r10+3712];
	fma.rn.f32 	%f95, %f93, %f94, %f92;
	ld.shared.f32 	%f96, [%r7+120];
	ld.shared.f32 	%f97, [%r10+3840];
	fma.rn.f32 	%f98, %f96, %f97, %f95;
	ld.shared.f32 	%f99, [%r7+124];
	ld.shared.f32 	%f100, [%r10+3968];
	fma.rn.f32 	%f101, %f99, %f100, %f98;
	bar.sync 	0;
	add.s32 	%r34, %r34, 1;
	setp.ne.s32 	%p2, %r34, 0;
	add.s32 	%r33, %r33, 32;
	add.s32 	%r32, %r32, %r13;
	@%p2 bra 	$L__BB0_2;
	add.s32 	%r31, %r6, %r3;
	cvta.to.global.u64 	%rd10, %rd5;
	mul.wide.s32 	%rd11, %r31, 4;
	add.s64 	%rd12, %rd10, %rd11;
	st.global.f32 	[%rd12], %f101;
$L__BB0_4:
	ret;

}


// ===== COMPILED SASS (sm_100) =====

	.target	sm_100

	.elftype	@"ET_EXEC"


//--------------------- .note.nv.tkinfo           --------------------------
	.section	.note.nv.tkinfo,"",@"SHT_NOTE"
	.sectionflags	@"SHF_NOTE_NV_TKINFO"
	.tkinfo
        /*0018*/ 	.word	0x00000002
        /*0030*/ 	.string	""
        /*0030*/ 	.string	"ptxas"
        /*0030*/ 	.string	"Cuda compilation tools, release 13.0, V13.0.88"
        /*0030*/ 	.string	"Build cuda_13.0.r13.0/compiler.36424714_0"
        /*0030*/ 	.string	"-arch sm_100 -m 64 "



//--------------------- .note.nv.cuinfo           --------------------------
	.section	.note.nv.cuinfo,"",@"SHT_NOTE"
	.sectionflags	@"SHF_NOTE_NV_CUINFO"
        /*0018*/ 	.short	0x0002
        /*001a*/ 	.short	0x0064
        /*001c*/ 	.short	0x0082
	.zero		2


//--------------------- .nv.info                  --------------------------
	.section	.nv.info,"",@"SHT_CUDA_INFO"
	.align	4


	//----- nvinfo : EIATTR_REGCOUNT
	.align		4
        /*0000*/ 	.byte	0x04, 0x2f
        /*0002*/ 	.short	(.L_1 - .L_0)
	.align		4
.L_0:
        /*0004*/ 	.word	index@(_Z15MatrixMulKernelPfS_S_i)
        /*0008*/ 	.word	0x00000020


	//----- nvinfo : EIATTR_FRAME_SIZE
	.align		4
.L_1:
        /*000c*/ 	.byte	0x04, 0x11
        /*000e*/ 	.short	(.L_3 - .L_2)
	.align		4
.L_2:
        /*0010*/ 	.word	index@(_Z15MatrixMulKernelPfS_S_i)
        /*0014*/ 	.word	0x00000000


	//----- nvinfo : EIATTR_MIN_STACK_SIZE
	.align		4
.L_3:
        /*0018*/ 	.byte	0x04, 0x12
        /*001a*/ 	.short	(.L_5 - .L_4)
	.align		4
.L_4:
        /*001c*/ 	.word	index@(_Z15MatrixMulKernelPfS_S_i)
        /*0020*/ 	.word	0x00000000
.L_5:


//--------------------- .nv.compat                --------------------------
	.section	.nv.compat,"",@"SHT_CUDA_COMPAT_INFO"
	.align	4
        /*0000*/ 	.byte	0x02, 0x09, 0x00, 0x00, 0x02, 0x02, 0x01, 0x00, 0x02, 0x05, 0x05, 0x00, 0x03, 0x07, 0x01, 0x01
        /*0010*/ 	.byte	0x02, 0x03, 0x00, 0x00, 0x02, 0x06, 0x01, 0x00, 0x04, 0x0b, 0x08, 0x00, 0x09, 0x00, 0x00, 0x00
        /*0020*/ 	.byte	0x00, 0x00, 0x00, 0x00


//--------------------- .nv.info._Z15MatrixMulKernelPfS_S_i --------------------------
	.section	.nv.info._Z15MatrixMulKernelPfS_S_i,"",@"SHT_CUDA_INFO"
	.sectionflags	@""
	.align	4


	//----- nvinfo : EIATTR_CUDA_API_VERSION
	.align		4
        /*0000*/ 	.byte	0x04, 0x37
        /*0002*/ 	.short	(.L_7 - .L_6)
.L_6:
        /*0004*/ 	.word	0x00000082


	//----- nvinfo : EIATTR_KPARAM_INFO
	.align		4
.L_7:
        /*0008*/ 	.byte	0x04, 0x17
        /*000a*/ 	.short	(.L_9 - .L_8)
.L_8:
        /*000c*/ 	.word	0x00000000
        /*0010*/ 	.short	0x0003
        /*0012*/ 	.short	0x0018
        /*0014*/ 	.byte	0x00, 0xf0, 0x11, 0x00


	//----- nvinfo : EIATTR_KPARAM_INFO
	.align		4
.L_9:
        /*0018*/ 	.byte	0x04, 0x17
        /*001a*/ 	.short	(.L_11 - .L_10)
.L_10:
        /*001c*/ 	.word	0x00000000
        /*0020*/ 	.short	0x0002
        /*0022*/ 	.short	0x0010
        /*0024*/ 	.byte	0x00, 0xf5, 0x21, 0x00


	//----- nvinfo : EIATTR_KPARAM_INFO
	.align		4
.L_11:
        /*0028*/ 	.byte	0x04, 0x17
        /*002a*/ 	.short	(.L_13 - .L_12)
.L_12:
        /*002c*/ 	.word	0x00000000
        /*0030*/ 	.short	0x0001
        /*0032*/ 	.short	0x0008
        /*0034*/ 	.byte	0x00, 0xf5, 0x21, 0x00


	//----- nvinfo : EIATTR_KPARAM_INFO
	.align		4
.L_13:
        /*0038*/ 	.byte	0x04, 0x17
        /*003a*/ 	.short	(.L_15 - .L_14)
.L_14:
        /*003c*/ 	.word	0x00000000
        /*0040*/ 	.short	0x0000
        /*0042*/ 	.short	0x0000
        /*0044*/ 	.byte	0x00, 0xf5, 0x21, 0x00


	//----- nvinfo : EIATTR_SPARSE_MMA_MASK
	.align		4
.L_15:
        /*0048*/ 	.byte	0x03, 0x50
        /*004a*/ 	.short	0x0000


	//----- nvinfo : EIATTR_MAXREG_COUNT
	.align		4
        /*004c*/ 	.byte	0x03, 0x1b
        /*004e*/ 	.short	0x00ff


	//----- nvinfo : EIATTR_NUM_BARRIERS
	.align		4
        /*0050*/ 	.byte	0x02, 0x4c
        /*0052*/ 	.byte	0x01
	.zero		1


	//----- nvinfo : EIATTR_MERCURY_ISA_VERSION
	.align		4
        /*0054*/ 	.byte	0x03, 0x5f
        /*0056*/ 	.short	0x0101


	//----- nvinfo : EIATTR_VRC_CTA_INIT_COUNT
	.align		4
        /*0058*/ 	.byte	0x02, 0x4a
	.zero		1
	.zero		1


	//----- nvinfo : EIATTR_EXIT_INSTR_OFFSETS
	.align		4
        /*005c*/ 	.byte	0x04, 0x1c
        /*005e*/ 	.short	(.L_17 - .L_16)


	//   ....[0]....
.L_16:
        /*0060*/ 	.word	0x000000d0


	//   ....[1]....
        /*0064*/ 	.word	0x00000790


	//----- nvinfo : EIATTR_CBANK_PARAM_SIZE
	.align		4
.L_17:
        /*0068*/ 	.byte	0x03, 0x19
        /*006a*/ 	.short	0x001c


	//----- nvinfo : EIATTR_PARAM_CBANK
	.align		4
        /*006c*/ 	.byte	0x04, 0x0a
        /*006e*/ 	.short	(.L_19 - .L_18)
	.align		4
.L_18:
        /*0070*/ 	.word	index@(.nv.constant0._Z15MatrixMulKernelPfS_S_i)
        /*0074*/ 	.short	0x0380
        /*0076*/ 	.short	0x001c


	//----- nvinfo : EIATTR_SW_WAR
	.align		4
.L_19:
        /*0078*/ 	.byte	0x04, 0x36
        /*007a*/ 	.short	(.L_21 - .L_20)
.L_20:
        /*007c*/ 	.word	0x00000008
.L_21:


//--------------------- .nv.callgraph             --------------------------
	.section	.nv.callgraph,"",@"SHT_CUDA_CALLGRAPH"
	.align	4
	.sectionentsize	8
	.align		4
        /*0000*/ 	.word	0x00000000
	.align		4
        /*0004*/ 	.word	0xffffffff
	.align		4
        /*0008*/ 	.word	0x00000000
	.align		4
        /*000c*/ 	.word	0xfffffffe
	.align		4
        /*0010*/ 	.word	0x00000000
	.align		4
        /*0014*/ 	.word	0xfffffffd
	.align		4
        /*0018*/ 	.word	0x00000000
	.align		4
        /*001c*/ 	.word	0xfffffffc


//--------------------- .text._Z15MatrixMulKernelPfS_S_i --------------------------
	.section	.text._Z15MatrixMulKernelPfS_S_i,"ax",@progbits
	.align	128
        .global         _Z15MatrixMulKernelPfS_S_i
        .type           _Z15MatrixMulKernelPfS_S_i,@function
        .size           _Z15MatrixMulKernelPfS_S_i,(.L_x_2 - _Z15MatrixMulKernelPfS_S_i)
        .other          _Z15MatrixMulKernelPfS_S_i,@"STO_CUDA_ENTRY STV_DEFAULT"
_Z15MatrixMulKernelPfS_S_i:
.text._Z15MatrixMulKernelPfS_S_i:
[----:B------:R-:W-:Y:S01]  /*0000*/  LDC R1, c[0x0][0x37c] ;  /* 0x0000df00ff017b82 */ /* 0x000fe20000000800 */
[----:B------:R-:W0:Y:S07]  /*0010*/  S2R R2, SR_TID.Y ;  /* 0x0000000000027919 */ /* 0x000e2e0000002200 */
[----:B------:R-:W1:Y:S01]  /*0020*/  S2UR UR4, SR_CTAID.X ;  /* 0x00000000000479c3 */ /* 0x000e620000002500 */
[----:B------:R-:W2:Y:S07]  /*0030*/  S2R R6, SR_TID.X ;  /* 0x0000000000067919 */ /* 0x000eae0000002100 */
[----:B------:R-:W0:Y:S08]  /*0040*/  S2UR UR6, SR_CTAID.Y ;  /* 0x00000000000679c3 */ /* 0x000e300000002600 */
[----:B------:R-:W0:Y:S01]  /*0050*/  LDC R3, c[0x0][0x364] ;  /* 0x0000d900ff037b82 */ /* 0x000e220000000800 */
[----:B------:R-:W1:Y:S07]  /*0060*/  LDCU UR5, c[0x0][0x360] ;  /* 0x00006c00ff0577ac */ /* 0x000e6e0008000800 */
[----:B------:R-:W3:Y:S01]  /*0070*/  LDC R0, c[0x0][0x398] ;  /* 0x0000e600ff007b82 */ /* 0x000ee20000000800 */
[----:B-1----:R-:W-:Y:S01]  /*0080*/  UIMAD UR4, UR4, UR5, URZ ;  /* 0x00000005040472a4 */ /* 0x002fe2000f8e02ff */
[----:B0-----:R-:W-:-:S05]  /*0090*/  IMAD R3, R3, UR6, R2 ;  /* 0x0000000603037c24 */ /* 0x001fca000f8e0202 */
[----:B--2---:R-:W-:-:S04]  /*00a0*/  IADD3 R5, PT, PT, R6, UR4, RZ ;  /* 0x0000000406057c10 */ /* 0x004fc8000fffe0ff */
[----:B------:R-:W-:-:S04]  /*00b0*/  VIMNMX R7, PT, PT, R3, R5, !PT ;  /* 0x0000000503077248 */ /* 0x000fc80007fe0100 */
[----:B---3--:R-:W-:-:S13]  /*00c0*/  ISETP.GE.AND P0, PT, R7, R0, PT ;  /* 0x000000000700720c */ /* 0x008fda0003f06270 */
[----:B------:R-:W-:Y:S05]  /*00d0*/  @P0 EXIT ;  /* 0x000000000000094d */ /* 0x000fea0003800000 */
[----:B------:R-:W0:Y:S01]  /*00e0*/  S2UR UR7, SR_CgaCtaId ;  /* 0x00000000000779c3 */ /* 0x000e220000008800 */
[----:B------:R-:W-:Y:S01]  /*00f0*/  UMOV UR5, 0x400 ;  /* 0x0000040000057882 */ /* 0x000fe20000000000 */
[----:B------:R-:W1:Y:S01]  /*0100*/  LDCU UR8, c[0x0][0x370] ;  /* 0x00006e00ff0877ac */ /* 0x000e620008000800 */
[-C--:B------:R-:W-:Y:S02]  /*0110*/  IMAD R16, R3, R0.reuse, R6 ;  /* 0x0000000003107224 */ /* 0x080fe400078e0206 */
[----:B------:R-:W-:Y:S02]  /*0120*/  HFMA2 R23, -RZ, RZ, 0, 0 ;  /* 0x00000000ff177431 */ /* 0x000fe400000001ff */
[----:B------:R-:W-:Y:S01]  /*0130*/  IMAD R5, R2, R0, R5 ;  /* 0x0000000002057224 */ /* 0x000fe200078e0205 */
[----:B------:R-:W-:Y:S01]  /*0140*/  UIADD3 UR6, UPT, UPT, UR5, 0x1000, URZ ;  /* 0x0000100005067890 */ /* 0x000fe2000fffe0ff */
[----:B------:R-:W2:Y:S01]  /*0150*/  LDC.64 R20, c[0x0][0x380] ;  /* 0x0000e000ff147b82 */ /* 0x000ea20000000a00 */
[----:B------:R-:W-:Y:S01]  /*0160*/  MOV R3, R16 ;  /* 0x0000001000037202 */ /* 0x000fe20000000f00 */
[----:B------:R-:W3:Y:S06]  /*0170*/  LDCU.64 UR10, c[0x0][0x358] ;  /* 0x00006b00ff0a77ac */ /* 0x000eec0008000a00 */
[----:B------:R-:W4:Y:S01]  /*0180*/  LDC.64 R18, c[0x0][0x388] ;  /* 0x0000e200ff127b82 */ /* 0x000f220000000a00 */
[----:B0-----:R-:W-:-:S02]  /*0190*/  ULEA UR5, UR7, UR5, 0x18 ;  /* 0x0000000507057291 */ /* 0x001fc4000f8ec0ff */
[----:B------:R-:W-:Y:S02]  /*01a0*/  ULEA UR6, UR7, UR6, 0x18 ;  /* 0x0000000607067291 */ /* 0x000fe4000f8ec0ff */
[----:B-1----:R-:W-:Y:S02]  /*01b0*/  UIADD3 UR7, UPT, UPT, -UR8, URZ, URZ ;  /* 0x000000ff08077290 */ /* 0x002fe4000fffe1ff */
[----:B------:R-:W-:Y:S02]  /*01c0*/  LEA R7, R2, UR5, 0x7 ;  /* 0x0000000502077c11 */ /* 0x000fe4000f8e38ff */
[C---:B------:R-:W-:Y:S02]  /*01d0*/  LEA R4, R6.reuse, UR6, 0x2 ;  /* 0x0000000606047c11 */ /* 0x040fe4000f8e10ff */
[----:B------:R-:W-:Y:S02]  /*01e0*/  LEA R6, R6, R7, 0x2 ;  /* 0x0000000706067211 */ /* 0x000fe400078e10ff */
[----:B---3--:R-:W-:-:S07]  /*01f0*/  LEA R2, R2, R4, 0x7 ;  /* 0x0000000402027211 */ /* 0x008fce00078e38ff */
.L_x_0:
[----:B--2---:R-:W-:-:S04]  /*0200*/  IMAD.WIDE R8, R3, 0x4, R20 ;  /* 0x0000000403087825 */ /* 0x004fc800078e0214 */
[----:B----4-:R-:W-:Y:S01]  /*0210*/  IMAD.WIDE R26, R5, 0x4, R18 ;  /* 0x00000004051a7825 */ /* 0x010fe200078e0212 */
[----:B------:R-:W2:Y:S05]  /*0220*/  LDG.E R29, desc[UR10][R8.64] ;  /* 0x0000000a081d7981 */ /* 0x000eaa000c1e1900 */
[----:B------:R-:W3:Y:S01]  /*0230*/  LDG.E R27, desc[UR10][R26.64] ;  /* 0x0000000a1a1b7981 */ /* 0x000ee2000c1e1900 */
[----:B------:R-:W-:Y:S01]  /*0240*/  UIADD3 UR7, UPT, UPT, UR7, 0x1, URZ ;  /* 0x0000000107077890 */ /* 0x000fe2000fffe0ff */
[----:B------:R-:W-:Y:S02]  /*0250*/  IADD3 R3, PT, PT, R3, 0x20, RZ ;  /* 0x0000002003037810 */ /* 0x000fe40007ffe0ff */
[----:B------:R-:W-:Y:S01]  /*0260*/  LEA R5, R0, R5, 0x5 ;  /* 0x0000000500057211 */ /* 0x000fe200078e28ff */
[----:B------:R-:W-:Y:S01]  /*0270*/  UISETP.NE.AND UP0, UPT, UR7, URZ, UPT ;  /* 0x000000ff0700728c */ /* 0x000fe2000bf05270 */
[----:B--2---:R-:W-:Y:S04]  /*0280*/  STS [R6], R29 ;  /* 0x0000001d06007388 */ /* 0x004fe80000000800 */
[----:B---3--:R-:W-:Y:S01]  /*0290*/  STS [R2], R27 ;  /* 0x0000001b02007388 */ /* 0x008fe20000000800 */
[----:B------:R-:W-:Y:S06]  /*02a0*/  BAR.SYNC.DEFER_BLOCKING 0x0 ;  /* 0x0000000000007b1d */ /* 0x000fec0000010000 */
[----:B------:R-:W-:Y:S04]  /*02b0*/  LDS R22, [R4] ;  /* 0x0000000004167984 */ /* 0x000fe80000000800 */
[----:B------:R-:W0:Y:S04]  /*02c0*/  LDS.128 R12, [R7] ;  /* 0x00000000070c7984 */ /* 0x000e280000000c00 */
[----:B------:R-:W1:Y:S04]  /*02d0*/  LDS R28, [R4+0x80] ;  /* 0x00008000041c7984 */ /* 0x000e680000000800 */
[----:B------:R-:W2:Y:S04]  /*02e0*/  LDS R25, [R4+0x100] ;  /* 0x0001000004197984 */ /* 0x000ea80000000800 */
[----:B------:R-:W3:Y:S04]  /*02f0*/  LDS R24, [R4+0x180] ;  /* 0x0001800004187984 */ /* 0x000ee80000000800 */
[----:B------:R-:W-:Y:S04]  /*0300*/  LDS R17, [R4+0x200] ;  /* 0x0002000004117984 */ /* 0x000fe80000000800 */
[----:B------:R-:W4:Y:S04]  /*0310*/  LDS.128 R8, [R7+0x10] ;  /* 0x0000100007087984 */ /* 0x000f280000000c00 */
[----:B------:R-:W-:Y:S01]  /*0320*/  LDS R26, [R4+0x380] ;  /* 0x00038000041a7984 */ /* 0x000fe20000000800 */
[----:B0-----:R-:W-:-:S03]  /*0330*/  FFMA R12, R12, R22, R23 ;  /* 0x000000160c0c7223 */ /* 0x001fc60000000017 */
[----:B------:R-:W0:Y:S01]  /*0340*/  LDS R22, [R4+0x280] ;  /* 0x0002800004167984 */ /* 0x000e220000000800 */
[----:B-1----:R-:W-:-:S03]  /*0350*/  FFMA R12, R28, R13, R12 ;  /* 0x0000000d1c0c7223 */ /* 0x002fc6000000000c */
[----:B------:R-:W1:Y:S01]  /*0360*/  LDS R23, [R4+0x300] ;  /* 0x0003000004177984 */ /* 0x000e620000000800 */
[----:B--2---:R-:W-:-:S03]  /*0370*/  FFMA R25, R25, R14, R12 ;  /* 0x0000000e19197223 */ /* 0x004fc6000000000c */
[----:B------:R-:W-:Y:S01]  /*0380*/  LDS R28, [R4+0x580] ;  /* 0x00058000041c7984 */ /* 0x000fe20000000800 */
[----:B---3--:R-:W-:-:S03]  /*0390*/  FFMA R27, R24, R15, R25 ;  /* 0x0000000f181b7223 */ /* 0x008fc60000000019 */
[----:B------:R-:W-:Y:S04]  /*03a0*/  LDS R25, [R4+0x400] ;  /* 0x0004000004197984 */ /* 0x000fe80000000800 */
[----:B------:R-:W2:Y:S01]  /*03b0*/  LDS.128 R12, [R7+0x20] ;  /* 0x00002000070c7984 */ /* 0x000ea20000000c00 */
[----:B----4-:R-:W-:-:S03]  /*03c0*/  FFMA R17, R8, R17, R27 ;  /* 0x0000001108117223 */ /* 0x010fc6000000001b */
[----:B------:R-:W3:Y:S01]  /*03d0*/  LDS R24, [R4+0x480] ;  /* 0x0004800004187984 */ /* 0x000ee20000000800 */
[----:B0-----:R-:W-:-:S03]  /*03e0*/  FFMA R22, R22, R9, R17 ;  /* 0x0000000916167223 */ /* 0x001fc60000000011 */
[----:B------:R-:W0:Y:S01]  /*03f0*/  LDS R17, [R4+0x500] ;  /* 0x0005000004117984 */ /* 0x000e220000000800 */
[----:B-1----:R-:W-:-:S03]  /*0400*/  FFMA R23, R23, R10, R22 ;  /* 0x0000000a17177223 */ /* 0x002fc60000000016 */
[----:B------:R-:W-:Y:S01]  /*0410*/  LDS R22, [R4+0x680] ;  /* 0x0006800004167984 */ /* 0x000fe20000000800 */
[----:B------:R-:W-:-:S03]  /*0420*/  FFMA R27, R26, R11, R23 ;  /* 0x0000000b1a1b7223 */ /* 0x000fc60000000017 */
[----:B------:R-:W-:Y:S04]  /*0430*/  LDS R23, [R4+0x600] ;  /* 0x0006000004177984 */ /* 0x000fe80000000800 */
[----:B------:R-:W1:Y:S01]  /*0440*/  LDS.128 R8, [R7+0x30] ;  /* 0x0000300007087984 */ /* 0x000e620000000c00 */
[----:B--2---:R-:W-:-:S03]  /*0450*/  FFMA R25, R12, R25, R27 ;  /* 0x000000190c197223 */ /* 0x004fc6000000001b */
[----:B------:R-:W-:Y:S01]  /*0460*/  LDS R26, [R4+0x780] ;  /* 0x00078000041a7984 */ /* 0x000fe20000000800 */
[----:B---3--:R-:W-:-:S03]  /*0470*/  FFMA R24, R24, R13, R25 ;  /* 0x0000000d18187223 */ /* 0x008fc60000000019 */
[----:B------:R-:W2:Y:S01]  /*0480*/  LDS R25, [R4+0x700] ;  /* 0x0007000004197984 */ /* 0x000ea20000000800 */
[----:B0-----:R-:W-:-:S03]  /*0490*/  FFMA R17, R17, R14, R24 ;  /* 0x0000000e11117223 */ /* 0x001fc60000000018 */
[----:B------:R-:W-:Y:S01]  /*04a0*/  LDS R24, [R4+0x880] ;  /* 0x0008800004187984 */ /* 0x000fe20000000800 */
[----:B------:R-:W-:-:S03]  /*04b0*/  FFMA R27, R28, R15, R17 ;  /* 0x0000000f1c1b7223 */ /* 0x000fc60000000011 */
[----:B------:R-:W-:Y:S04]  /*04c0*/  LDS R17, [R4+0x800] ;  /* 0x0008000004117984 */ /* 0x000fe80000000800 */
[----:B------:R-:W0:Y:S01]  /*04d0*/  LDS.128 R12, [R7+0x40] ;  /* 0x00004000070c7984 */ /* 0x000e220000000c00 */
[----:B-1----:R-:W-:-:S03]  /*04e0*/  FFMA R23, R8, R23, R27 ;  /* 0x0000001708177223 */ /* 0x002fc6000000001b */
[----:B------:R-:W1:Y:S01]  /*04f0*/  LDS R27, [R4+0x900] ;  /* 0x00090000041b7984 */ /* 0x000e620000000800 */
[----:B------:R-:W-:-:S03]  /*0500*/  FFMA R22, R22, R9, R23 ;  /* 0x0000000916167223 */ /* 0x000fc60000000017 */
[----:B------:R-:W3:Y:S01]  /*0510*/  LDS R28, [R4+0x980] ;  /* 0x00098000041c7984 */ /* 0x000ee20000000800 */
[----:B--2---:R-:W-:-:S03]  /*0520*/  FFMA R25, R25, R10, R22 ;  /* 0x0000000a19197223 */ /* 0x004fc60000000016 */
[----:B------:R-:W-:Y:S01]  /*0530*/  LDS R23, [R4+0xa00] ;  /* 0x000a000004177984 */ /* 0x000fe20000000800 */
[----:B------:R-:W-:-:S03]  /*0540*/  FFMA R25, R26, R11, R25 ;  /* 0x0000000b1a197223 */ /* 0x000fc60000000019 */
[----:B------:R-:W2:Y:S04]  /*0550*/  LDS.128 R8, [R7+0x50] ;  /* 0x0000500007087984 */ /* 0x000ea80000000c00 */
[----:B------:R-:W4:Y:S04]  /*0560*/  LDS R22, [R4+0xa80] ;  /* 0x000a800004167984 */ /* 0x000f280000000800 */
[----:B------:R-:W-:Y:S01]  /*0570*/  LDS R26, [R4+0xb80] ;  /* 0x000b8000041a7984 */ /* 0x000fe20000000800 */
[----:B0-----:R-:W-:-:S03]  /*0580*/  FFMA R17, R12, R17, R25 ;  /* 0x000000110c117223 */ /* 0x001fc60000000019 */
[----:B------:R-:W-:Y:S01]  /*0590*/  LDS R25, [R4+0xc00] ;  /* 0x000c000004197984 */ /* 0x000fe20000000800 */
[----:B------:R-:W-:-:S03]  /*05a0*/  FFMA R24, R24, R13, R17 ;  /* 0x0000000d18187223 */ /* 0x000fc60000000011 */
[----:B------:R-:W0:Y:S01]  /*05b0*/  LDS R17, [R4+0xb00] ;  /* 0x000b000004117984 */ /* 0x000e220000000800 */
[----:B-1----:R-:W-:-:S03]  /*05c0*/  FFMA R27, R27, R14, R24 ;  /* 0x0000000e1b1b7223 */ /* 0x002fc60000000018 */
[----:B------:R-:W-:Y:S01]  /*05d0*/  LDS R24, [R4+0xc80] ;  /* 0x000c800004187984 */ /* 0x000fe20000000800 */
[----:B---3--:R-:W-:-:S03]  /*05e0*/  FFMA R27, R28, R15, R27 ;  /* 0x0000000f1c1b7223 */ /* 0x008fc6000000001b */
[----:B------:R-:W1:Y:S01]  /*05f0*/  LDS.128 R12, [R7+0x60] ;  /* 0x00006000070c7984 */ /* 0x000e620000000c00 */
[----:B--2---:R-:W-:-:S03]  /*0600*/  FFMA R23, R8, R23, R27 ;  /* 0x0000001708177223 */ /* 0x004fc6000000001b */
[----:B------:R-:W-:Y:S01]  /*0610*/  LDS R28, [R4+0xf00] ;  /* 0x000f0000041c7984 */ /* 0x000fe20000000800 */
[----:B----4-:R-:W-:-:S03]  /*0620*/  FFMA R22, R22, R9, R23 ;  /* 0x0000000916167223 */ /* 0x010fc60000000017 */
[----:B------:R-:W2:Y:S01]  /*0630*/  LDS R23, [R4+0xd00] ;  /* 0x000d000004177984 */ /* 0x000ea20000000800 */
[----:B0-----:R-:W-:-:S03]  /*0640*/  FFMA R17, R17, R10, R22 ;  /* 0x0000000a11117223 */ /* 0x001fc60000000016 */
[----:B------:R-:W0:Y:S01]  /*0650*/  LDS R22, [R4+0xd80] ;  /* 0x000d800004167984 */ /* 0x000e220000000800 */
[----:B------:R-:W-:-:S03]  /*0660*/  FFMA R27, R26, R11, R17 ;  /* 0x0000000b1a1b7223 */ /* 0x000fc60000000011 */
[----:B------:R-:W-:Y:S01]  /*0670*/  LDS R17, [R4+0xe00] ;  /* 0x000e000004117984 */ /* 0x000fe20000000800 */
[----:B-1----:R-:W-:-:S03]  /*0680*/  FFMA R25, R12, R25, R27 ;  /* 0x000000190c197223 */ /* 0x002fc6000000001b */
[----:B------:R-:W1:Y:S01]  /*0690*/  LDS.128 R8, [R7+0x70] ;  /* 0x0000700007087984 */ /* 0x000e620000000c00 */
[----:B------:R-:W-:-:S03]  /*06a0*/  FFMA R26, R24, R13, R25 ;  /* 0x0000000d181a7223 */ /* 0x000fc60000000019 */
[----:B------:R-:W3:Y:S01]  /*06b0*/  LDS R12, [R4+0xe80] ;  /* 0x000e8000040c7984 */ /* 0x000ee20000000800 */
[----:B--2---:R-:W-:-:S03]  /*06c0*/  FFMA R23, R23, R14, R26 ;  /* 0x0000000e17177223 */ /* 0x004fc6000000001a */
[----:B------:R-:W2:Y:S01]  /*06d0*/  LDS R24, [R4+0xf80] ;  /* 0x000f800004187984 */ /* 0x000ea20000000800 */
[----:B0-----:R-:W-:-:S04]  /*06e0*/  FFMA R15, R22, R15, R23 ;  /* 0x0000000f160f7223 */ /* 0x001fc80000000017 */
[----:B-1----:R-:W-:-:S04]  /*06f0*/  FFMA R15, R8, R17, R15 ;  /* 0x00000011080f7223 */ /* 0x002fc8000000000f */
[----:B---3--:R-:W-:-:S04]  /*0700*/  FFMA R9, R12, R9, R15 ;  /* 0x000000090c097223 */ /* 0x008fc8000000000f */
[----:B------:R-:W-:-:S04]  /*0710*/  FFMA R9, R28, R10, R9 ;  /* 0x0000000a1c097223 */ /* 0x000fc80000000009 */
[----:B--2---:R-:W-:Y:S01]  /*0720*/  FFMA R23, R24, R11, R9 ;  /* 0x0000000b18177223 */ /* 0x004fe20000000009 */
[----:B------:R-:W-:Y:S06]  /*0730*/  BAR.SYNC.DEFER_BLOCKING 0x0 ;  /* 0x0000000000007b1d */ /* 0x000fec0000010000 */
[----:B------:R-:W-:Y:S05]  /*0740*/  BRA.U UP0, `(.L_x_0) ;  /* 0xfffffff900ac7547 */ /* 0x000fea000b83ffff */
[----:B------:R-:W0:Y:S01]  /*0750*/  LDC.64 R2, c[0x0][0x390] ;  /* 0x0000e400ff027b82 */ /* 0x000e220000000a00 */
[----:B------:R-:W-:-:S05]  /*0760*/  IADD3 R5, PT, PT, R16, UR4, RZ ;  /* 0x0000000410057c10 */ /* 0x000fca000fffe0ff */
[----:B0-----:R-:W-:-:S05]  /*0770*/  IMAD.WIDE R2, R5, 0x4, R2 ;  /* 0x0000000405027825 */ /* 0x001fca00078e0202 */
[----:B------:R-:W-:Y:S01]  /*0780*/  STG.E desc[UR10][R2.64], R23 ;  /* 0x0000001702007986 */ /* 0x000fe2000c10190a */
[----:B------:R-:W-:Y:S05]  /*0790*/  EXIT ;  /* 0x000000000000794d */ /* 0x000fea0003800000 */
.L_x_1:
[----:B------:R-:W-:-:S00]  /*07a0*/  BRA `(.L_x_1) ;  /* 0xfffffffc00fc7947 */ /* 0x000fc0000383ffff */
[----:B------:R-:W-:-:S00]  /*07b0*/  NOP ;  /* 0x0000000000007918 */ /* 0x000fc00000000000 */
        /* <DEDUP_REMOVED lines=12> */
.L_x_2:


//--------------------- .nv.shared._Z15MatrixMulKernelPfS_S_i --------------------------
	.section	.nv.shared._Z15MatrixMulKernelPfS_S_i,"aw",@nobits
	.sectionflags	@""
	.align	4
.nv.shared._Z15MatrixMulKernelPfS_S_i:
	.zero		9216


//--------------------- .nv.shared.reserved.0     --------------------------
	.section	.nv.shared.reserved.0,"aw",@nobits
	.weak		__nv_reservedSMEM_offset_0_alias
	.size		__nv_reservedSMEM_offset_0_alias, 0, 64
	.other		__nv_reservedSMEM_offset_0_alias,@"STO_CUDA_RESERVED_SHARED STV_DEFAULT"
__nv_reservedSMEM_offset_0_alias:
	.zero		0
	.zero		64


//--------------------- .nv.constant0._Z15MatrixMulKernelPfS_S_i --------------------------
	.section	.nv.constant0._Z15MatrixMulKernelPfS_S_i,"a",@progbits
	.sectionflags	@""
	.align	4
.nv.constant0._Z15MatrixMulKernelPfS_S_i:
	.zero		924


//--------------------- SYMBOLS --------------------------

	.type		.nv.reservedSmem.offset0,@object
	.size		.nv.reservedSmem.offset0,0x4
	.type		.nv.reservedSmem.cap,@object
	.size		.nv.reservedSmem.cap,0x4
